//
// Generated by NVIDIA NVVM Compiler
//
// Compiler Build ID: CL-36424714
// Cuda compilation tools, release 13.0, V13.0.88
// Based on NVVM 20.0.0
//

.version 9.0
.target sm_100
.address_size 64

	// .globl	_Z20coalescedAccessCheckIdEvPT_i

.visible .entry _Z20coalescedAccessCheckIdEvPT_i(
	.param .u64 .ptr .align 1 _Z20coalescedAccessCheckIdEvPT_i_param_0,
	.param .u32 _Z20coalescedAccessCheckIdEvPT_i_param_1
)
{
	.reg .b32 	%r<14>;
	.reg .b64 	%rd<5>;
	.reg .b64 	%fd<3>;

	ld.param.u64 	%rd1, [_Z20coalescedAccessCheckIdEvPT_i_param_0];
	ld.param.u32 	%r1, [_Z20coalescedAccessCheckIdEvPT_i_param_1];
	cvta.to.global.u64 	%rd2, %rd1;
	mov.u32 	%r2, %ntid.x;
	mov.u32 	%r3, %ctaid.x;
	mov.u32 	%r4, %tid.x;
	mad.lo.s32 	%r5, %r2, %r3, %r4;
	shr.s32 	%r6, %r1, 31;
	shr.u32 	%r7, %r6, 30;
	add.s32 	%r8, %r1, %r7;
	shr.s32 	%r9, %r8, 2;
	rem.s32 	%r10, %r5, %r9;
	sub.s32 	%r11, %r5, %r10;
	shl.b32 	%r12, %r11, 1;
	add.s32 	%r13, %r12, %r10;
	mul.wide.s32 	%rd3, %r13, 8;
	add.s64 	%rd4, %rd2, %rd3;
	ld.global.f64 	%fd1, [%rd4];
	add.f64 	%fd2, %fd1, 0d3FF0000000000000;
	st.global.f64 	[%rd4], %fd2;
	ret;

}
	// .globl	_Z20coalescedAccessCheckIfEvPT_i
.visible .entry _Z20coalescedAccessCheckIfEvPT_i(
	.param .u64 .ptr .align 1 _Z20coalescedAccessCheckIfEvPT_i_param_0,
	.param .u32 _Z20coalescedAccessCheckIfEvPT_i_param_1
)
{
	.reg .b32 	%r<14>;
	.reg .b32 	%f<3>;
	.reg .b64 	%rd<5>;

	ld.param.u64 	%rd1, [_Z20coalescedAccessCheckIfEvPT_i_param_0];
	ld.param.u32 	%r1, [_Z20coalescedAccessCheckIfEvPT_i_param_1];
	cvta.to.global.u64 	%rd2, %rd1;
	mov.u32 	%r2, %ntid.x;
	mov.u32 	%r3, %ctaid.x;
	mov.u32 	%r4, %tid.x;
	mad.lo.s32 	%r5, %r2, %r3, %r4;
	shr.s32 	%r6, %r1, 31;
	shr.u32 	%r7, %r6, 30;
	add.s32 	%r8, %r1, %r7;
	shr.s32 	%r9, %r8, 2;
	rem.s32 	%r10, %r5, %r9;
	sub.s32 	%r11, %r5, %r10;
	shl.b32 	%r12, %r11, 1;
	add.s32 	%r13, %r12, %r10;
	mul.wide.s32 	%rd3, %r13, 4;
	add.s64 	%rd4, %rd2, %rd3;
	ld.global.f32 	%f1, [%rd4];
	add.f32 	%f2, %f1, 0f3F800000;
	st.global.f32 	[%rd4], %f2;
	ret;

}


// ===== COMPILED SASS (sm_100) =====

	.target	sm_100

	.elftype	@"ET_EXEC"


//--------------------- .note.nv.tkinfo           --------------------------
	.section	.note.nv.tkinfo,"",@"SHT_NOTE"
	.sectionflags	@"SHF_NOTE_NV_TKINFO"
	.tkinfo
        /*0018*/ 	.word	0x00000002
        /*0030*/ 	.string	""
        /*0030*/ 	.string	"ptxas"
        /*0030*/ 	.string	"Cuda compilation tools, release 13.0, V13.0.88"
        /*0030*/ 	.string	"Build cuda_13.0.r13.0/compiler.36424714_0"
        /*0030*/ 	.string	"-arch sm_100 -m 64 "



//--------------------- .note.nv.cuinfo           --------------------------
	.section	.note.nv.cuinfo,"",@"SHT_NOTE"
	.sectionflags	@"SHF_NOTE_NV_CUINFO"
        /*0018*/ 	.short	0x0002
        /*001a*/ 	.short	0x0064
        /*001c*/ 	.short	0x0082
	.zero		2


//--------------------- .nv.info                  --------------------------
	.section	.nv.info,"",@"SHT_CUDA_INFO"
	.align	4


	//----- nvinfo : EIATTR_REGCOUNT
	.align		4
        /*0000*/ 	.byte	0x04, 0x2f
        /*0002*/ 	.short	(.L_1 - .L_0)
	.align		4
.L_0:
        /*0004*/ 	.word	index@(_Z20coalescedAccessCheckIdEvPT_i)
        /*0008*/ 	.word	0x0000000b


	//----- nvinfo : EIATTR_FRAME_SIZE
	.align		4
.L_1:
        /*000c*/ 	.byte	0x04, 0x11
        /*000e*/ 	.short	(.L_3 - .L_2)
	.align		4
.L_2:
        /*0010*/ 	.word	index@(_Z20coalescedAccessCheckIdEvPT_i)
        /*0014*/ 	.word	0x00000000


	//----- nvinfo : EIATTR_REGCOUNT
	.align		4
.L_3:
        /*0018*/ 	.byte	0x04, 0x2f
        /*001a*/ 	.short	(.L_5 - .L_4)
	.align		4
.L_4:
        /*001c*/ 	.word	index@(_Z20coalescedAccessCheckIfEvPT_i)
        /*0020*/ 	.word	0x0000000b


	//----- nvinfo : EIATTR_FRAME_SIZE
	.align		4
.L_5:
        /*0024*/ 	.byte	0x04, 0x11
        /*0026*/ 	.short	(.L_7 - .L_6)
	.align		4
.L_6:
        /*0028*/ 	.word	index@(_Z20coalescedAccessCheckIfEvPT_i)
        /*002c*/ 	.word	0x00000000


	//----- nvinfo : EIATTR_MIN_STACK_SIZE
	.align		4
.L_7:
        /*0030*/ 	.byte	0x04, 0x12
        /*0032*/ 	.short	(.L_9 - .L_8)
	.align		4
.L_8:
        /*0034*/ 	.word	index@(_Z20coalescedAccessCheckIfEvPT_i)
        /*0038*/ 	.word	0x00000000


	//----- nvinfo : EIATTR_MIN_STACK_SIZE
	.align		4
.L_9:
        /*003c*/ 	.byte	0x04, 0x12
        /*003e*/ 	.short	(.L_11 - .L_10)
	.align		4
.L_10:
        /*0040*/ 	.word	index@(_Z20coalescedAccessCheckIdEvPT_i)
        /*0044*/ 	.word	0x00000000
.L_11:


//--------------------- .nv.compat                --------------------------
	.section	.nv.compat,"",@"SHT_CUDA_COMPAT_INFO"
	.align	4
        /*0000*/ 	.byte	0x02, 0x09, 0x00, 0x00, 0x02, 0x02, 0x01, 0x00, 0x02, 0x05, 0x05, 0x00, 0x03, 0x07, 0x01, 0x01
        /*0010*/ 	.byte	0x02, 0x03, 0x00, 0x00, 0x02, 0x06, 0x01, 0x00, 0x04, 0x0b, 0x08, 0x00, 0x01, 0x00, 0x00, 0x00
        /*0020*/ 	.byte	0x00, 0x00, 0x00, 0x00


//--------------------- .nv.info._Z20coalescedAccessCheckIfEvPT_i --------------------------
	.section	.nv.info._Z20coalescedAccessCheckIfEvPT_i,"",@"SHT_CUDA_INFO"
	.sectionflags	@""
	.align	4


	//----- nvinfo : EIATTR_CUDA_API_VERSION
	.align		4
        /*0000*/ 	.byte	0x04, 0x37
        /*0002*/ 	.short	(.L_13 - .L_12)
.L_12:
        /*0004*/ 	.word	0x00000082


	//----- nvinfo : EIATTR_KPARAM_INFO
	.align		4
.L_13:
        /*0008*/ 	.byte	0x04, 0x17
        /*000a*/ 	.short	(.L_15 - .L_14)
.L_14:
        /*000c*/ 	.word	0x00000000
        /*0010*/ 	.short	0x0001
        /*0012*/ 	.short	0x0008
        /*0014*/ 	.byte	0x00, 0xf0, 0x11, 0x00


	//----- nvinfo : EIATTR_KPARAM_INFO
	.align		4
.L_15:
        /*0018*/ 	.byte	0x04, 0x17
        /*001a*/ 	.short	(.L_17 - .L_16)
.L_16:
        /*001c*/ 	.word	0x00000000
        /*0020*/ 	.short	0x0000
        /*0022*/ 	.short	0x0000
        /*0024*/ 	.byte	0x00, 0xf5, 0x21, 0x00


	//----- nvinfo : EIATTR_SPARSE_MMA_MASK
	.align		4
.L_17:
        /*0028*/ 	.byte	0x03, 0x50
        /*002a*/ 	.short	0x0000


	//----- nvinfo : EIATTR_MAXREG_COUNT
	.align		4
        /*002c*/ 	.byte	0x03, 0x1b
        /*002e*/ 	.short	0x00ff


	//----- nvinfo : EIATTR_MERCURY_ISA_VERSION
	.align		4
        /*0030*/ 	.byte	0x03, 0x5f
        /*0032*/ 	.short	0x0101


	//----- nvinfo : EIATTR_VRC_CTA_INIT_COUNT
	.align		4
        /*0034*/ 	.byte	0x02, 0x4a
	.zero		1
	.zero		1


	//----- nvinfo : EIATTR_EXIT_INSTR_OFFSETS
	.align		4
        /*0038*/ 	.byte	0x04, 0x1c
        /*003a*/ 	.short	(.L_19 - .L_18)


	//   ....[0]....
.L_18:
        /*003c*/ 	.word	0x00000280


	//----- nvinfo : EIATTR_CBANK_PARAM_SIZE
	.align		4
.L_19:
        /*0040*/ 	.byte	0x03, 0x19
        /*0042*/ 	.short	0x000c


	//----- nvinfo : EIATTR_PARAM_CBANK
	.align		4
        /*0044*/ 	.byte	0x04, 0x0a
        /*0046*/ 	.short	(.L_21 - .L_20)
	.align		4
.L_20:
        /*0048*/ 	.word	index@(.nv.constant0._Z20coalescedAccessCheckIfEvPT_i)
        /*004c*/ 	.short	0x0380
        /*004e*/ 	.short	0x000c


	//----- nvinfo : EIATTR_SW_WAR
	.align		4
.L_21:
        /*0050*/ 	.byte	0x04, 0x36
        /*0052*/ 	.short	(.L_23 - .L_22)
.L_22:
        /*0054*/ 	.word	0x00000008
.L_23:


//--------------------- .nv.info._Z20coalescedAccessCheckIdEvPT_i --------------------------
	.section	.nv.info._Z20coalescedAccessCheckIdEvPT_i,"",@"SHT_CUDA_INFO"
	.sectionflags	@""
	.align	4


	//----- nvinfo : EIATTR_CUDA_API_VERSION
	.align		4
        /*0000*/ 	.byte	0x04, 0x37
        /*0002*/ 	.short	(.L_25 - .L_24)
.L_24:
        /*0004*/ 	.word	0x00000082


	//----- nvinfo : EIATTR_KPARAM_INFO
	.align		4
.L_25:
        /*0008*/ 	.byte	0x04, 0x17
        /*000a*/ 	.short	(.L_27 - .L_26)
.L_26:
        /*000c*/ 	.word	0x00000000
        /*0010*/ 	.short	0x0001
        /*0012*/ 	.short	0x0008
        /*0014*/ 	.byte	0x00, 0xf0, 0x11, 0x00


	//----- nvinfo : EIATTR_KPARAM_INFO
	.align		4
.L_27:
        /*0018*/ 	.byte	0x04, 0x17
        /*001a*/ 	.short	(.L_29 - .L_28)
.L_28:
        /*001c*/ 	.word	0x00000000
        /*0020*/ 	.short	0x0000
        /*0022*/ 	.short	0x0000
        /*0024*/ 	.byte	0x00, 0xf5, 0x21, 0x00


	//----- nvinfo : EIATTR_SPARSE_MMA_MASK
	.align		4
.L_29:
        /*0028*/ 	.byte	0x03, 0x50
        /*002a*/ 	.short	0x0000


	//----- nvinfo : EIATTR_MAXREG_COUNT
	.align		4
        /*002c*/ 	.byte	0x03, 0x1b
        /*002e*/ 	.short	0x00ff


	//----- nvinfo : EIATTR_MERCURY_ISA_VERSION
	.align		4
        /*0030*/ 	.byte	0x03, 0x5f
        /*0032*/ 	.short	0x0101


	//----- nvinfo : EIATTR_VRC_CTA_INIT_COUNT
	.align		4
        /*0034*/ 	.byte	0x02, 0x4a
	.zero		1
	.zero		1


	//----- nvinfo : EIATTR_EXIT_INSTR_OFFSETS
	.align		4
        /*0038*/ 	.byte	0x04, 0x1c
        /*003a*/ 	.short	(.L_31 - .L_30)


	//   ....[0]....
.L_30:
        /*003c*/ 	.word	0x00000280


	//----- nvinfo : EIATTR_CBANK_PARAM_SIZE
	.align		4
.L_31:
        /*0040*/ 	.byte	0x03, 0x19
        /*0042*/ 	.short	0x000c


	//----- nvinfo : EIATTR_PARAM_CBANK
	.align		4
        /*0044*/ 	.byte	0x04, 0x0a
        /*0046*/ 	.short	(.L_33 - .L_32)
	.align		4
.L_32:
        /*0048*/ 	.word	index@(.nv.constant0._Z20coalescedAccessCheckIdEvPT_i)
        /*004c*/ 	.short	0x0380
        /*004e*/ 	.short	0x000c


	//----- nvinfo : EIATTR_SW_WAR
	.align		4
.L_33:
        /*0050*/ 	.byte	0x04, 0x36
        /*0052*/ 	.short	(.L_35 - .L_34)
.L_34:
        /*0054*/ 	.word	0x00000008
.L_35:


//--------------------- .nv.callgraph             --------------------------
	.section	.nv.callgraph,"",@"SHT_CUDA_CALLGRAPH"
	.align	4
	.sectionentsize	8
	.align		4
        /*0000*/ 	.word	0x00000000
	.align		4
        /*0004*/ 	.word	0xffffffff
	.align		4
        /*0008*/ 	.word	0x00000000
	.align		4
        /*000c*/ 	.word	0xfffffffe
	.align		4
        /*0010*/ 	.word	0x00000000
	.align		4
        /*0014*/ 	.word	0xfffffffd
	.align		4
        /*0018*/ 	.word	0x00000000
	.align		4
        /*001c*/ 	.word	0xfffffffc


//--------------------- .text._Z20coalescedAccessCheckIfEvPT_i --------------------------
	.section	.text._Z20coalescedAccessCheckIfEvPT_i,"ax",@progbits
	.align	128
        .global         _Z20coalescedAccessCheckIfEvPT_i
        .type           _Z20coalescedAccessCheckIfEvPT_i,@function
        .size           _Z20coalescedAccessCheckIfEvPT_i,(.L_x_2 - _Z20coalescedAccessCheckIfEvPT_i)
        .other          _Z20coalescedAccessCheckIfEvPT_i,@"STO_CUDA_ENTRY STV_DEFAULT"
_Z20coalescedAccessCheckIfEvPT_i:
.text._Z20coalescedAccessCheckIfEvPT_i:
[----:B------:R-:W-:Y:S08]  /*0000*/  LDC R1, c[0x0][0x37c] ;  /* 0x0000df00ff017b82 */ /* 0x000ff00000000800 */
[----:B------:R-:W0:Y:S01]  /*0010*/  LDC R3, c[0x0][0x388] ;  /* 0x0000e200ff037b82 */ /* 0x000e220000000800 */
[----:B------:R-:W1:Y:S01]  /*0020*/  S2R R7, SR_TID.X ;  /* 0x0000000000077919 */ /* 0x000e620000002100 */
[----:B------:R-:W1:Y:S01]  /*0030*/  LDCU UR4, c[0x0][0x360] ;  /* 0x00006c00ff0477ac */ /* 0x000e620008000800 */
[----:B0-----:R-:W-:-:S04]  /*0040*/  SHF.R.S32.HI R0, RZ, 0x1f, R3 ;  /* 0x0000001fff007819 */ /* 0x001fc80000011403 */
[----:B------:R-:W-:-:S04]  /*0050*/  LEA.HI R0, R0, R3, RZ, 0x2 ;  /* 0x0000000300007211 */ /* 0x000fc800078f10ff */
[----:B------:R-:W-:Y:S02]  /*0060*/  SHF.R.S32.HI R4, RZ, 0x2, R0 ;  /* 0x00000002ff047819 */ /* 0x000fe40000011400 */
[----:B------:R-:W1:Y:S02]  /*0070*/  S2R R0, SR_CTAID.X ;  /* 0x0000000000007919 */ /* 0x000e640000002500 */
[----:B------:R-:W-:-:S04]  /*0080*/  IABS R6, R4 ;  /* 0x0000000400067213 */ /* 0x000fc80000000000 */
[----:B------:R-:W0:Y:S08]  /*0090*/  I2F.RP R5, R6 ;  /* 0x0000000600057306 */ /* 0x000e300000209400 */
[----:B0-----:R-:W0:Y:S01]  /*00a0*/  MUFU.RCP R5, R5 ;  /* 0x0000000500057308 */ /* 0x001e220000001000 */
[----:B-1----:R-:W-:Y:S01]  /*00b0*/  IMAD R0, R0, UR4, R7 ;  /* 0x0000000400007c24 */ /* 0x002fe2000f8e0207 */
[----:B------:R-:W1:Y:S04]  /*00c0*/  LDCU.64 UR4, c[0x0][0x358] ;  /* 0x00006b00ff0477ac */ /* 0x000e680008000a00 */
[----:B------:R-:W-:Y:S01]  /*00d0*/  ISETP.GE.AND P2, PT, R0, RZ, PT ;  /* 0x000000ff0000720c */ /* 0x000fe20003f46270 */
[----:B0-----:R-:W-:Y:S01]  /*00e0*/  VIADD R2, R5, 0xffffffe ;  /* 0x0ffffffe05027836 */ /* 0x001fe20000000000 */
[----:B------:R-:W-:-:S03]  /*00f0*/  IABS R5, R4 ;  /* 0x0000000400057213 */ /* 0x000fc60000000000 */
[----:B------:R0:W2:Y:S02]  /*0100*/  F2I.FTZ.U32.TRUNC.NTZ R3, R2 ;  /* 0x0000000200037305 */ /* 0x0000a4000021f000 */
[----:B------:R-:W-:Y:S02]  /*0110*/  IMAD.MOV R5, RZ, RZ, -R5 ;  /* 0x000000ffff057224 */ /* 0x000fe400078e0a05 */
[----:B0-----:R-:W-:Y:S02]  /*0120*/  IMAD.MOV.U32 R2, RZ, RZ, RZ ;  /* 0x000000ffff027224 */ /* 0x001fe400078e00ff */
[----:B--2---:R-:W-:-:S05]  /*0130*/  IMAD.MOV R8, RZ, RZ, -R3 ;  /* 0x000000ffff087224 */ /* 0x004fca00078e0a03 */
[----:B------:R-:W-:Y:S02]  /*0140*/  MOV R7, R8 ;  /* 0x0000000800077202 */ /* 0x000fe40000000f00 */
[----:B------:R-:W-:-:S03]  /*0150*/  IABS R8, R0 ;  /* 0x0000000000087213 */ /* 0x000fc60000000000 */
[----:B------:R-:W-:-:S04]  /*0160*/  IMAD R7, R7, R6, RZ ;  /* 0x0000000607077224 */ /* 0x000fc800078e02ff */
[----:B------:R-:W-:-:S06]  /*0170*/  IMAD.HI.U32 R3, R3, R7, R2 ;  /* 0x0000000703037227 */ /* 0x000fcc00078e0002 */
[----:B------:R-:W-:-:S04]  /*0180*/  IMAD.HI.U32 R3, R3, R8, RZ ;  /* 0x0000000803037227 */ /* 0x000fc800078e00ff */
[----:B------:R-:W-:Y:S02]  /*0190*/  IMAD R5, R3, R5, R8 ;  /* 0x0000000503057224 */ /* 0x000fe400078e0208 */
[----:B------:R-:W0:Y:S03]  /*01a0*/  LDC.64 R2, c[0x0][0x380] ;  /* 0x0000e000ff027b82 */ /* 0x000e260000000a00 */
[----:B------:R-:W-:-:S13]  /*01b0*/  ISETP.GT.U32.AND P0, PT, R6, R5, PT ;  /* 0x000000050600720c */ /* 0x000fda0003f04070 */
[----:B------:R-:W-:Y:S02]  /*01c0*/  @!P0 IADD3 R5, PT, PT, R5, -R6, RZ ;  /* 0x8000000605058210 */ /* 0x000fe40007ffe0ff */
[----:B------:R-:W-:Y:S02]  /*01d0*/  ISETP.NE.AND P0, PT, R4, RZ, PT ;  /* 0x000000ff0400720c */ /* 0x000fe40003f05270 */
[----:B------:R-:W-:-:S13]  /*01e0*/  ISETP.GT.U32.AND P1, PT, R6, R5, PT ;  /* 0x000000050600720c */ /* 0x000fda0003f24070 */
[----:B------:R-:W-:-:S05]  /*01f0*/  @!P1 IMAD.IADD R5, R5, 0x1, -R6 ;  /* 0x0000000105059824 */ /* 0x000fca00078e0a06 */
[----:B------:R-:W-:Y:S02]  /*0200*/  @!P2 IADD3 R5, PT, PT, -R5, RZ, RZ ;  /* 0x000000ff0505a210 */ /* 0x000fe40007ffe1ff */
[----:B------:R-:W-:-:S05]  /*0210*/  @!P0 LOP3.LUT R5, RZ, R4, RZ, 0x33, !PT ;  /* 0x00000004ff058212 */ /* 0x000fca00078e33ff */
[----:B------:R-:W-:-:S05]  /*0220*/  IMAD.IADD R0, R0, 0x1, -R5 ;  /* 0x0000000100007824 */ /* 0x000fca00078e0a05 */
[----:B------:R-:W-:-:S05]  /*0230*/  LEA R5, R0, R5, 0x1 ;  /* 0x0000000500057211 */ /* 0x000fca00078e08ff */
[----:B0-----:R-:W-:-:S05]  /*0240*/  IMAD.WIDE R2, R5, 0x4, R2 ;  /* 0x0000000405027825 */ /* 0x001fca00078e0202 */
[----:B-1----:R-:W2:Y:S02]  /*0250*/  LDG.E R0, desc[UR4][R2.64] ;  /* 0x0000000402007981 */ /* 0x002ea4000c1e1900 */
[----:B--2---:R-:W-:-:S05]  /*0260*/  FADD R5, R0, 1 ;  /* 0x3f80000000057421 */ /* 0x004fca0000000000 */
[----:B------:R-:W-:Y:S01]  /*0270*/  STG.E desc[UR4][R2.64], R5 ;  /* 0x0000000502007986 */ /* 0x000fe2000c101904 */
[----:B------:R-:W-:Y:S05]  /*0280*/  EXIT ;  /* 0x000000000000794d */ /* 0x000fea0003800000 */
.L_x_0:
[----:B------:R-:W-:-:S00]  /*0290*/  BRA `(.L_x_0) ;  /* 0xfffffffc00fc7947 */ /* 0x000fc0000383ffff */
[----:B------:R-:W-:-:S00]  /*02a0*/  NOP ;  /* 0x0000000000007918 */ /* 0x000fc00000000000 */
        /* <DEDUP_REMOVED lines=13> */
.L_x_2:


//--------------------- .text._Z20coalescedAccessCheckIdEvPT_i --------------------------
	.section	.text._Z20coalescedAccessCheckIdEvPT_i,"ax",@progbits
	.align	128
        .global         _Z20coalescedAccessCheckIdEvPT_i
        .type           _Z20coalescedAccessCheckIdEvPT_i,@function
        .size           _Z20coalescedAccessCheckIdEvPT_i,(.L_x_3 - _Z20coalescedAccessCheckIdEvPT_i)
        .other          _Z20coalescedAccessCheckIdEvPT_i,@"STO_CUDA_ENTRY STV_DEFAULT"
_Z20coalescedAccessCheckIdEvPT_i:
.text._Z20coalescedAccessCheckIdEvPT_i:
        /* <DEDUP_REMOVED lines=37> */
[----:B-1----:R-:W2:Y:S02]  /*0250*/  LDG.E.64 R4, desc[UR4][R2.64] ;  /* 0x0000000402047981 */ /* 0x002ea4000c1e1b00 */
[----:B--2---:R-:W-:-:S07]  /*0260*/  DADD R4, R4, 1 ;  /* 0x3ff0000004047429 */ /* 0x004fce0000000000 */
[----:B------:R-:W-:Y:S01]  /*0270*/  STG.E.64 desc[UR4][R2.64], R4 ;  /* 0x0000000402007986 */ /* 0x000fe2000c101b04 */
[----:B------:R-:W-:Y:S05]  /*0280*/  EXIT ;  /* 0x000000000000794d */ /* 0x000fea0003800000 */
.L_x_1:
        /* <DEDUP_REMOVED lines=15> */
.L_x_3:


//--------------------- .nv.shared.reserved.0     --------------------------
	.section	.nv.shared.reserved.0,"aw",@nobits
	.weak		__nv_reservedSMEM_offset_0_alias
	.size		__nv_reservedSMEM_offset_0_alias, 0, 64
	.other		__nv_reservedSMEM_offset_0_alias,@"STO_CUDA_RESERVED_SHARED STV_DEFAULT"
__nv_reservedSMEM_offset_0_alias:
	.zero		0
	.zero		64


//--------------------- .nv.constant0._Z20coalescedAccessCheckIfEvPT_i --------------------------
	.section	.nv.constant0._Z20coalescedAccessCheckIfEvPT_i,"a",@progbits
	.sectionflags	@""
	.align	4
.nv.constant0._Z20coalescedAccessCheckIfEvPT_i:
	.zero		908


//--------------------- .nv.constant0._Z20coalescedAccessCheckIdEvPT_i --------------------------
	.section	.nv.constant0._Z20coalescedAccessCheckIdEvPT_i,"a",@progbits
	.sectionflags	@""
	.align	4
.nv.constant0._Z20coalescedAccessCheckIdEvPT_i:
	.zero		908


//--------------------- SYMBOLS --------------------------

	.type		.nv.reservedSmem.offset0,@object
	.size		.nv.reservedSmem.offset0,0x4
